//
// Generated by NVIDIA NVVM Compiler
//
// Compiler Build ID: CL-36424714
// Cuda compilation tools, release 13.0, V13.0.88
// Based on NVVM 20.0.0
//

.version 9.0
.target sm_100
.address_size 64

	// .globl	_Z7mem_setiPi
.extern .func  (.param .b32 func_retval0) vprintf
(
	.param .b64 vprintf_param_0,
	.param .b64 vprintf_param_1
)
;
.global .align 1 .b8 $str[11] = {108, 97, 110, 101, 49, 58, 32, 37, 100, 10};
.global .align 1 .b8 $str$1[23] = {108, 97, 110, 101, 58, 32, 37, 100, 32, 99, 111, 110, 116, 101, 110, 116, 58, 32, 37, 100, 32, 10};
.global .align 1 .b8 $str$2[11] = {108, 97, 110, 101, 50, 58, 32, 37, 100, 10};

.visible .entry _Z7mem_setiPi(
	.param .u32 _Z7mem_setiPi_param_0,
	.param .u64 .ptr .align 1 _Z7mem_setiPi_param_1
)
{
	.local .align 8 .b8 	__local_depot0[8];
	.reg .b64 	%SP;
	.reg .b64 	%SPL;
	.reg .pred 	%p<2>;
	.reg .b32 	%r<13>;
	.reg .b64 	%rd<13>;

	mov.u64 	%SPL, __local_depot0;
	cvta.local.u64 	%SP, %SPL;
	ld.param.u32 	%r2, [_Z7mem_setiPi_param_0];
	ld.param.u64 	%rd1, [_Z7mem_setiPi_param_1];
	mov.u32 	%r3, %tid.x;
	mov.u32 	%r4, %ctaid.x;
	mov.u32 	%r5, %ntid.x;
	mad.lo.s32 	%r1, %r4, %r5, %r3;
	setp.ge.s32 	%p1, %r1, %r2;
	@%p1 bra 	$L__BB0_2;
	add.u64 	%rd2, %SP, 0;
	add.u64 	%rd3, %SPL, 0;
	cvta.to.global.u64 	%rd4, %rd1;
	st.local.u32 	[%rd3], %r1;
	mov.u64 	%rd5, $str;
	cvta.global.u64 	%rd6, %rd5;
	{ // callseq 0, 0
	.param .b64 param0;
	st.param.b64 	[param0], %rd6;
	.param .b64 param1;
	st.param.b64 	[param1], %rd2;
	.param .b32 retval0;
	call.uni (retval0), 
	vprintf, 
	(
	param0, 
	param1
	);
	ld.param.b32 	%r6, [retval0];
	} // callseq 0
	mul.wide.s32 	%rd7, %r1, 4;
	add.s64 	%rd8, %rd4, %rd7;
	ld.global.u32 	%r8, [%rd8];
	st.local.v2.u32 	[%rd3], {%r1, %r8};
	mov.u64 	%rd9, $str$1;
	cvta.global.u64 	%rd10, %rd9;
	{ // callseq 1, 0
	.param .b64 param0;
	st.param.b64 	[param0], %rd10;
	.param .b64 param1;
	st.param.b64 	[param1], %rd2;
	.param .b32 retval0;
	call.uni (retval0), 
	vprintf, 
	(
	param0, 
	param1
	);
	ld.param.b32 	%r9, [retval0];
	} // callseq 1
	st.local.u32 	[%rd3], %r1;
	mov.u64 	%rd11, $str$2;
	cvta.global.u64 	%rd12, %rd11;
	{ // callseq 2, 0
	.param .b64 param0;
	st.param.b64 	[param0], %rd12;
	.param .b64 param1;
	st.param.b64 	[param1], %rd2;
	.param .b32 retval0;
	call.uni (retval0), 
	vprintf, 
	(
	param0, 
	param1
	);
	ld.param.b32 	%r11, [retval0];
	} // callseq 2
	st.global.u32 	[%rd8], %r1;
$L__BB0_2:
	ret;

}


// ===== COMPILED SASS (sm_100) =====

	.target	sm_100

	.elftype	@"ET_EXEC"


//--------------------- .note.nv.tkinfo           --------------------------
	.section	.note.nv.tkinfo,"",@"SHT_NOTE"
	.sectionflags	@"SHF_NOTE_NV_TKINFO"
	.tkinfo
        /*0018*/ 	.word	0x00000002
        /*0030*/ 	.string	""
        /*0030*/ 	.string	"ptxas"
        /*0030*/ 	.string	"Cuda compilation tools, release 13.0, V13.0.88"
        /*0030*/ 	.string	"Build cuda_13.0.r13.0/compiler.36424714_0"
        /*0030*/ 	.string	"-arch sm_100 -m 64 "



//--------------------- .note.nv.cuinfo           --------------------------
	.section	.note.nv.cuinfo,"",@"SHT_NOTE"
	.sectionflags	@"SHF_NOTE_NV_CUINFO"
        /*0018*/ 	.short	0x0002
        /*001a*/ 	.short	0x0064
        /*001c*/ 	.short	0x0082
	.zero		2


//--------------------- .nv.info                  --------------------------
	.section	.nv.info,"",@"SHT_CUDA_INFO"
	.align	4


	//----- nvinfo : EIATTR_REGCOUNT
	.align		4
        /*0000*/ 	.byte	0x04, 0x2f
        /*0002*/ 	.short	(.L_4 - .L_3)
	.align		4
.L_3:
        /*0004*/ 	.word	index@(_Z7mem_setiPi)
        /*0008*/ 	.word	0x0000001a


	//----- nvinfo : EIATTR_FRAME_SIZE
	.align		4
.L_4:
        /*000c*/ 	.byte	0x04, 0x11
        /*000e*/ 	.short	(.L_6 - .L_5)
	.align		4
.L_5:
        /*0010*/ 	.word	index@(_Z7mem_setiPi)
        /*0014*/ 	.word	0x00000008


	//----- nvinfo : EIATTR_MIN_STACK_SIZE
	.align		4
.L_6:
        /*0018*/ 	.byte	0x04, 0x12
        /*001a*/ 	.short	(.L_8 - .L_7)
	.align		4
.L_7:
        /*001c*/ 	.word	index@(_Z7mem_setiPi)
        /*0020*/ 	.word	0x00000008
.L_8:


//--------------------- .nv.compat                --------------------------
	.section	.nv.compat,"",@"SHT_CUDA_COMPAT_INFO"
	.align	4
        /*0000*/ 	.byte	0x02, 0x09, 0x00, 0x00, 0x02, 0x02, 0x01, 0x00, 0x02, 0x05, 0x05, 0x00, 0x03, 0x07, 0x01, 0x01
        /*0010*/ 	.byte	0x02, 0x03, 0x00, 0x00, 0x02, 0x06, 0x01, 0x00, 0x04, 0x0b, 0x08, 0x00, 0x09, 0x00, 0x00, 0x00
        /*0020*/ 	.byte	0x00, 0x00, 0x00, 0x00


//--------------------- .nv.info._Z7mem_setiPi    --------------------------
	.section	.nv.info._Z7mem_setiPi,"",@"SHT_CUDA_INFO"
	.sectionflags	@""
	.align	4


	//----- nvinfo : EIATTR_CUDA_API_VERSION
	.align		4
        /*0000*/ 	.byte	0x04, 0x37
        /*0002*/ 	.short	(.L_10 - .L_9)
.L_9:
        /*0004*/ 	.word	0x00000082


	//----- nvinfo : EIATTR_KPARAM_INFO
	.align		4
.L_10:
        /*0008*/ 	.byte	0x04, 0x17
        /*000a*/ 	.short	(.L_12 - .L_11)
.L_11:
        /*000c*/ 	.word	0x00000000
        /*0010*/ 	.short	0x0001
        /*0012*/ 	.short	0x0008
        /*0014*/ 	.byte	0x00, 0xf5, 0x21, 0x00


	//----- nvinfo : EIATTR_KPARAM_INFO
	.align		4
.L_12:
        /*0018*/ 	.byte	0x04, 0x17
        /*001a*/ 	.short	(.L_14 - .L_13)
.L_13:
        /*001c*/ 	.word	0x00000000
        /*0020*/ 	.short	0x0000
        /*0022*/ 	.short	0x0000
        /*0024*/ 	.byte	0x00, 0xf0, 0x11, 0x00


	//----- nvinfo : EIATTR_SPARSE_MMA_MASK
	.align		4
.L_14:
        /*0028*/ 	.byte	0x03, 0x50
        /*002a*/ 	.short	0x0000


	//----- nvinfo : EIATTR_MAXREG_COUNT
	.align		4
        /*002c*/ 	.byte	0x03, 0x1b
        /*002e*/ 	.short	0x00ff


	//----- nvinfo : EIATTR_EXTERNS
	.align		4
        /*0030*/ 	.byte	0x04, 0x0f
        /*0032*/ 	.short	(.L_16 - .L_15)


	//   ....[0]....
	.align		4
.L_15:
        /*0034*/ 	.word	index@(vprintf)


	//----- nvinfo : EIATTR_MERCURY_ISA_VERSION
	.align		4
.L_16:
        /*0038*/ 	.byte	0x03, 0x5f
        /*003a*/ 	.short	0x0101


	//----- nvinfo : EIATTR_VRC_CTA_INIT_COUNT
	.align		4
        /*003c*/ 	.byte	0x02, 0x4a
	.zero		1
	.zero		1


	//----- nvinfo : EIATTR_SYSCALL_OFFSETS
	.align		4
        /*0040*/ 	.byte	0x04, 0x46
        /*0042*/ 	.short	(.L_18 - .L_17)


	//   ....[0]....
.L_17:
        /*0044*/ 	.word	0x00000170


	//   ....[1]....
        /*0048*/ 	.word	0x00000230


	//   ....[2]....
        /*004c*/ 	.word	0x000002c0


	//----- nvinfo : EIATTR_EXIT_INSTR_OFFSETS
	.align		4
.L_18:
        /*0050*/ 	.byte	0x04, 0x1c
        /*0052*/ 	.short	(.L_20 - .L_19)


	//   ....[0]....
.L_19:
        /*0054*/ 	.word	0x000000c0


	//   ....[1]....
        /*0058*/ 	.word	0x000002e0


	//----- nvinfo : EIATTR_CRS_STACK_SIZE
	.align		4
.L_20:
        /*005c*/ 	.byte	0x04, 0x1e
        /*005e*/ 	.short	(.L_22 - .L_21)
.L_21:
        /*0060*/ 	.word	0x00000000


	//----- nvinfo : EIATTR_CBANK_PARAM_SIZE
	.align		4
.L_22:
        /*0064*/ 	.byte	0x03, 0x19
        /*0066*/ 	.short	0x0010


	//----- nvinfo : EIATTR_PARAM_CBANK
	.align		4
        /*0068*/ 	.byte	0x04, 0x0a
        /*006a*/ 	.short	(.L_24 - .L_23)
	.align		4
.L_23:
        /*006c*/ 	.word	index@(.nv.constant0._Z7mem_setiPi)
        /*0070*/ 	.short	0x0380
        /*0072*/ 	.short	0x0010


	//----- nvinfo : EIATTR_SW_WAR
	.align		4
.L_24:
        /*0074*/ 	.byte	0x04, 0x36
        /*0076*/ 	.short	(.L_26 - .L_25)
.L_25:
        /*0078*/ 	.word	0x00000008
.L_26:


//--------------------- .nv.callgraph             --------------------------
	.section	.nv.callgraph,"",@"SHT_CUDA_CALLGRAPH"
	.align	4
	.sectionentsize	8
	.align		4
        /*0000*/ 	.word	0x00000000
	.align		4
        /*0004*/ 	.word	0xffffffff
	.align		4
        /*0008*/ 	.word	index@(_Z7mem_setiPi)
	.align		4
        /*000c*/ 	.word	index@(vprintf)
	.align		4
        /*0010*/ 	.word	0x00000000
	.align		4
        /*0014*/ 	.word	0xfffffffe
	.align		4
        /*0018*/ 	.word	0x00000000
	.align		4
        /*001c*/ 	.word	0xfffffffd
	.align		4
        /*0020*/ 	.word	0x00000000
	.align		4
        /*0024*/ 	.word	0xfffffffc


//--------------------- .nv.constant4             --------------------------
	.section	.nv.constant4,"a",@progbits
	.align	8
	.align		8
.nv.constant4:
        /*0000*/ 	.dword	vprintf
	.align		8
        /*0008*/ 	.dword	$str
	.align		8
        /*0010*/ 	.dword	$str$1
	.align		8
        /*0018*/ 	.dword	$str$2


//--------------------- .text._Z7mem_setiPi       --------------------------
	.section	.text._Z7mem_setiPi,"ax",@progbits
	.align	128
        .global         _Z7mem_setiPi
        .type           _Z7mem_setiPi,@function
        .size           _Z7mem_setiPi,(.L_x_4 - _Z7mem_setiPi)
        .other          _Z7mem_setiPi,@"STO_CUDA_ENTRY STV_DEFAULT"
_Z7mem_setiPi:
.text._Z7mem_setiPi:
[----:B------:R-:W0:Y:S01]  /*0000*/  LDC R1, c[0x0][0x37c] ;  /* 0x0000df00ff017b82 */ /* 0x000e220000000800 */
[----:B------:R-:W1:Y:S01]  /*0010*/  S2R R2, SR_TID.X ;  /* 0x0000000000027919 */ /* 0x000e620000002100 */
[----:B------:R-:W2:Y:S06]  /*0020*/  LDCU UR5, c[0x0][0x2fc] ;  /* 0x00005f80ff0577ac */ /* 0x000eac0008000800 */
[----:B------:R-:W1:Y:S01]  /*0030*/  S2UR UR6, SR_CTAID.X ;  /* 0x00000000000679c3 */ /* 0x000e620000002500 */
[----:B0-----:R-:W-:Y:S01]  /*0040*/  VIADD R1, R1, 0xfffffff8 ;  /* 0xfffffff801017836 */ /* 0x001fe20000000000 */
[----:B------:R-:W0:Y:S01]  /*0050*/  LDCU UR7, c[0x0][0x380] ;  /* 0x00007000ff0777ac */ /* 0x000e220008000800 */
[----:B------:R-:W3:Y:S05]  /*0060*/  LDCU UR4, c[0x0][0x2f8] ;  /* 0x00005f00ff0477ac */ /* 0x000eea0008000800 */
[----:B------:R-:W1:Y:S01]  /*0070*/  LDC R3, c[0x0][0x360] ;  /* 0x0000d800ff037b82 */ /* 0x000e620000000800 */
[----:B---3--:R-:W-:-:S05]  /*0080*/  IADD3 R19, P1, PT, R1, UR4, RZ ;  /* 0x0000000401137c10 */ /* 0x008fca000ff3e0ff */
[----:B--2---:R-:W-:Y:S02]  /*0090*/  IMAD.X R18, RZ, RZ, UR5, P1 ;  /* 0x00000005ff127e24 */ /* 0x004fe400088e06ff */
[----:B-1----:R-:W-:-:S05]  /*00a0*/  IMAD R2, R3, UR6, R2 ;  /* 0x0000000603027c24 */ /* 0x002fca000f8e0202 */
[----:B0-----:R-:W-:-:S13]  /*00b0*/  ISETP.GE.AND P0, PT, R2, UR7, PT ;  /* 0x0000000702007c0c */ /* 0x001fda000bf06270 */
[----:B------:R-:W-:Y:S05]  /*00c0*/  @P0 EXIT ;  /* 0x000000000000094d */ /* 0x000fea0003800000 */
[----:B------:R-:W-:Y:S01]  /*00d0*/  MOV R22, 0x0 ;  /* 0x0000000000167802 */ /* 0x000fe20000000f00 */
[----:B------:R0:W-:Y:S01]  /*00e0*/  STL [R1], R2 ;  /* 0x0000000201007387 */ /* 0x0001e20000100800 */
[----:B------:R-:W1:Y:S01]  /*00f0*/  LDCU.64 UR4, c[0x4][0x8] ;  /* 0x01000100ff0477ac */ /* 0x000e620008000a00 */
[----:B------:R-:W-:Y:S01]  /*0100*/  IMAD.MOV.U32 R6, RZ, RZ, R19 ;  /* 0x000000ffff067224 */ /* 0x000fe200078e0013 */
[----:B------:R0:W2:Y:S01]  /*0110*/  LDC.64 R8, c[0x4][R22] ;  /* 0x0100000016087b82 */ /* 0x0000a20000000a00 */
[----:B------:R-:W-:Y:S01]  /*0120*/  MOV R7, R18 ;  /* 0x0000001200077202 */ /* 0x000fe20000000f00 */
[----:B------:R-:W3:Y:S01]  /*0130*/  LDCU.64 UR36, c[0x0][0x358] ;  /* 0x00006b00ff2477ac */ /* 0x000ee20008000a00 */
[----:B-1----:R-:W-:Y:S01]  /*0140*/  MOV R4, UR4 ;  /* 0x0000000400047c02 */ /* 0x002fe20008000f00 */
[----:B0-----:R-:W-:-:S07]  /*0150*/  IMAD.U32 R5, RZ, RZ, UR5 ;  /* 0x00000005ff057e24 */ /* 0x001fce000f8e00ff */
[----:B------:R-:W-:-:S07]  /*0160*/  LEPC R20, `(.L_x_0) ;  /* 0x000000001014794e */ /* 0x000fce0000000000 */
[----:B--23--:R-:W-:Y:S05]  /*0170*/  CALL.ABS.NOINC R8 ;  /* 0x0000000008007343 */ /* 0x00cfea0003c00000 */
.L_x_0:
[----:B------:R-:W0:Y:S01]  /*0180*/  LDC.64 R16, c[0x0][0x388] ;  /* 0x0000e200ff107b82 */ /* 0x000e220000000a00 */
[----:B------:R-:W1:Y:S01]  /*0190*/  LDCU.64 UR4, c[0x4][0x10] ;  /* 0x01000200ff0477ac */ /* 0x000e620008000a00 */
[----:B0-----:R-:W-:-:S05]  /*01a0*/  IMAD.WIDE R16, R2, 0x4, R16 ;  /* 0x0000000402107825 */ /* 0x001fca00078e0210 */
[----:B------:R-:W2:Y:S01]  /*01b0*/  LDG.E R3, desc[UR36][R16.64] ;  /* 0x0000002410037981 */ /* 0x000ea2000c1e1900 */
[----:B------:R0:W3:Y:S01]  /*01c0*/  LDC.64 R8, c[0x4][R22] ;  /* 0x0100000016087b82 */ /* 0x0000e20000000a00 */
[----:B-1----:R-:W-:Y:S01]  /*01d0*/  IMAD.U32 R4, RZ, RZ, UR4 ;  /* 0x00000004ff047e24 */ /* 0x002fe2000f8e00ff */
[----:B------:R-:W-:Y:S01]  /*01e0*/  MOV R5, UR5 ;  /* 0x0000000500057c02 */ /* 0x000fe20008000f00 */
[----:B------:R-:W-:Y:S01]  /*01f0*/  IMAD.MOV.U32 R6, RZ, RZ, R19 ;  /* 0x000000ffff067224 */ /* 0x000fe200078e0013 */
[----:B------:R-:W-:Y:S01]  /*0200*/  MOV R7, R18 ;  /* 0x0000001200077202 */ /* 0x000fe20000000f00 */
[----:B--23--:R0:W-:Y:S06]  /*0210*/  STL.64 [R1], R2 ;  /* 0x0000000201007387 */ /* 0x00c1ec0000100a00 */
[----:B------:R-:W-:-:S07]  /*0220*/  LEPC R20, `(.L_x_1) ;  /* 0x000000001014794e */ /* 0x000fce0000000000 */
[----:B0-----:R-:W-:Y:S05]  /*0230*/  CALL.ABS.NOINC R8 ;  /* 0x0000000008007343 */ /* 0x001fea0003c00000 */
.L_x_1:
[----:B------:R0:W-:Y:S01]  /*0240*/  STL [R1], R2 ;  /* 0x0000000201007387 */ /* 0x0001e20000100800 */
[----:B------:R-:W1:Y:S01]  /*0250*/  LDC.64 R22, c[0x4][R22] ;  /* 0x0100000016167b82 */ /* 0x000e620000000a00 */
[----:B------:R-:W2:Y:S01]  /*0260*/  LDCU.64 UR4, c[0x4][0x18] ;  /* 0x01000300ff0477ac */ /* 0x000ea20008000a00 */
[----:B------:R-:W-:Y:S01]  /*0270*/  IMAD.MOV.U32 R6, RZ, RZ, R19 ;  /* 0x000000ffff067224 */ /* 0x000fe200078e0013 */
[----:B------:R-:W-:Y:S01]  /*0280*/  MOV R7, R18 ;  /* 0x0000001200077202 */ /* 0x000fe20000000f00 */
[----:B--2---:R-:W-:Y:S01]  /*0290*/  IMAD.U32 R4, RZ, RZ, UR4 ;  /* 0x00000004ff047e24 */ /* 0x004fe2000f8e00ff */
[----:B0-----:R-:W-:-:S07]  /*02a0*/  MOV R5, UR5 ;  /* 0x0000000500057c02 */ /* 0x001fce0008000f00 */
[----:B------:R-:W-:-:S07]  /*02b0*/  LEPC R20, `(.L_x_2) ;  /* 0x000000001014794e */ /* 0x000fce0000000000 */
[----:B-1----:R-:W-:Y:S05]  /*02c0*/  CALL.ABS.NOINC R22 ;  /* 0x0000000016007343 */ /* 0x002fea0003c00000 */
.L_x_2:
[----:B------:R-:W-:Y:S01]  /*02d0*/  STG.E desc[UR36][R16.64], R2 ;  /* 0x0000000210007986 */ /* 0x000fe2000c101924 */
[----:B------:R-:W-:Y:S05]  /*02e0*/  EXIT ;  /* 0x000000000000794d */ /* 0x000fea0003800000 */
.L_x_3:
[----:B------:R-:W-:-:S00]  /*02f0*/  BRA `(.L_x_3) ;  /* 0xfffffffc00fc7947 */ /* 0x000fc0000383ffff */
[----:B------:R-:W-:-:S00]  /*0300*/  NOP ;  /* 0x0000000000007918 */ /* 0x000fc00000000000 */
[----:B------:R-:W-:-:S00]  /*0310*/  NOP ;  /* 0x0000000000007918 */ /* 0x000fc00000000000 */
[----:B------:R-:W-:-:S00]  /*0320*/  NOP ;  /* 0x0000000000007918 */ /* 0x000fc00000000000 */
[----:B------:R-:W-:-:S00]  /*0330*/  NOP ;  /* 0x0000000000007918 */ /* 0x000fc00000000000 */
[----:B------:R-:W-:-:S00]  /*0340*/  NOP ;  /* 0x0000000000007918 */ /* 0x000fc00000000000 */
[----:B------:R-:W-:-:S00]  /*0350*/  NOP ;  /* 0x0000000000007918 */ /* 0x000fc00000000000 */
[----:B------:R-:W-:-:S00]  /*0360*/  NOP ;  /* 0x0000000000007918 */ /* 0x000fc00000000000 */
[----:B------:R-:W-:-:S00]  /*0370*/  NOP ;  /* 0x0000000000007918 */ /* 0x000fc00000000000 */
.L_x_4:


//--------------------- .nv.global.init           --------------------------
	.section	.nv.global.init,"aw",@progbits
.nv.global.init:
	.type		$str$2,@object
	.size		$str$2,($str - $str$2)
$str$2:
        /*0000*/ 	.byte	0x6c, 0x61, 0x6e, 0x65, 0x32, 0x3a, 0x20, 0x25, 0x64, 0x0a, 0x00
	.type		$str,@object
	.size		$str,($str$1 - $str)
$str:
        /*000b*/ 	.byte	0x6c, 0x61, 0x6e, 0x65, 0x31, 0x3a, 0x20, 0x25, 0x64, 0x0a, 0x00
	.type		$str$1,@object
	.size		$str$1,(.L_1 - $str$1)
$str$1:
        /*0016*/ 	.byte	0x6c, 0x61, 0x6e, 0x65, 0x3a, 0x20, 0x25, 0x64, 0x20, 0x63, 0x6f, 0x6e, 0x74, 0x65, 0x6e, 0x74
        /*0026*/ 	.byte	0x3a, 0x20, 0x25, 0x64, 0x20, 0x0a, 0x00
.L_1:


//--------------------- .nv.shared.reserved.0     --------------------------
	.section	.nv.shared.reserved.0,"aw",@nobits
	.weak		__nv_reservedSMEM_offset_0_alias
	.size		__nv_reservedSMEM_offset_0_alias, 0, 64
	.other		__nv_reservedSMEM_offset_0_alias,@"STO_CUDA_RESERVED_SHARED STV_DEFAULT"
__nv_reservedSMEM_offset_0_alias:
	.zero		0
	.zero		64


//--------------------- .nv.constant0._Z7mem_setiPi --------------------------
	.section	.nv.constant0._Z7mem_setiPi,"a",@progbits
	.sectionflags	@""
	.align	4
.nv.constant0._Z7mem_setiPi:
	.zero		912


//--------------------- SYMBOLS --------------------------

	.type		.nv.reservedSmem.offset0,@object
	.size		.nv.reservedSmem.offset0,0x4
	.type		vprintf,@function
